//
// Generated by NVIDIA NVVM Compiler
//
// Compiler Build ID: CL-36424714
// Cuda compilation tools, release 13.0, V13.0.88
// Based on NVVM 20.0.0
//

.version 9.0
.target sm_100
.address_size 64

	// .globl	_Z12geglu_kernelPKfPfi

.visible .entry _Z12geglu_kernelPKfPfi(
	.param .u64 .ptr .align 1 _Z12geglu_kernelPKfPfi_param_0,
	.param .u64 .ptr .align 1 _Z12geglu_kernelPKfPfi_param_1,
	.param .u32 _Z12geglu_kernelPKfPfi_param_2
)
{
	.reg .pred 	%p<4>;
	.reg .b32 	%r<6>;
	.reg .b32 	%f<33>;
	.reg .b64 	%rd<11>;

	ld.param.u64 	%rd1, [_Z12geglu_kernelPKfPfi_param_0];
	ld.param.u64 	%rd2, [_Z12geglu_kernelPKfPfi_param_1];
	ld.param.u32 	%r2, [_Z12geglu_kernelPKfPfi_param_2];
	mov.u32 	%r3, %ctaid.x;
	mov.u32 	%r4, %ntid.x;
	mov.u32 	%r5, %tid.x;
	mad.lo.s32 	%r1, %r3, %r4, %r5;
	setp.ge.s32 	%p1, %r1, %r2;
	@%p1 bra 	$L__BB0_4;
	cvta.to.global.u64 	%rd3, %rd1;
	mul.wide.s32 	%rd4, %r1, 4;
	add.s64 	%rd5, %rd3, %rd4;
	ld.global.f32 	%f1, [%rd5];
	mul.wide.s32 	%rd6, %r2, 4;
	add.s64 	%rd7, %rd5, %rd6;
	ld.global.f32 	%f2, [%rd7];
	div.rn.f32 	%f3, %f2, 0f3FB504F3;
	abs.f32 	%f7, %f3;
	setp.ltu.f32 	%p2, %f7, 0f3F8060FE;
	setp.ge.f32 	%p3, %f7, 0f3F8060FE;
	mul.f32 	%f8, %f3, %f3;
	selp.f32 	%f9, %f7, %f8, %p3;
	selp.f32 	%f10, 0f38EB4C3A, 0f38B1E96A, %p3;
	selp.f32 	%f11, 0fBAAE005B, 0fBA574D20, %p3;
	fma.rn.f32 	%f12, %f10, %f9, %f11;
	selp.f32 	%f13, 0f3C09919F, 0f3BAAD5EA, %p3;
	fma.rn.f32 	%f14, %f12, %f9, %f13;
	selp.f32 	%f15, 0fBD24D99A, 0fBCDC1BE7, %p3;
	fma.rn.f32 	%f16, %f14, %f9, %f15;
	selp.f32 	%f17, 0f3E235519, 0f3DE718AF, %p3;
	fma.rn.f32 	%f18, %f16, %f9, %f17;
	selp.f32 	%f19, 0f3F69B4F9, 0fBEC093AC, %p3;
	fma.rn.f32 	%f20, %f18, %f9, %f19;
	selp.f32 	%f21, 0f3F210A14, 0f3E0375D3, %p3;
	fma.rn.f32 	%f22, %f20, %f9, %f21;
	neg.f32 	%f23, %f9;
	selp.f32 	%f24, %f23, %f3, %p3;
	fma.rn.f32 	%f32, %f22, %f24, %f24;
	@%p2 bra 	$L__BB0_3;
	ex2.approx.ftz.f32 	%f25, %f32;
	mov.f32 	%f26, 0f3F800000;
	sub.f32 	%f27, %f26, %f25;
	copysign.f32 	%f32, %f3, %f27;
$L__BB0_3:
	add.f32 	%f28, %f32, 0f3F800000;
	mul.f32 	%f29, %f2, 0f3F000000;
	mul.f32 	%f30, %f29, %f28;
	mul.f32 	%f31, %f1, %f30;
	cvta.to.global.u64 	%rd8, %rd2;
	add.s64 	%rd10, %rd8, %rd4;
	st.global.f32 	[%rd10], %f31;
$L__BB0_4:
	ret;

}


// ===== COMPILED SASS (sm_100) =====

	.target	sm_100

	.elftype	@"ET_EXEC"


//--------------------- .note.nv.tkinfo           --------------------------
	.section	.note.nv.tkinfo,"",@"SHT_NOTE"
	.sectionflags	@"SHF_NOTE_NV_TKINFO"
	.tkinfo
        /*0018*/ 	.word	0x00000002
        /*0030*/ 	.string	""
        /*0030*/ 	.string	"ptxas"
        /*0030*/ 	.string	"Cuda compilation tools, release 13.0, V13.0.88"
        /*0030*/ 	.string	"Build cuda_13.0.r13.0/compiler.36424714_0"
        /*0030*/ 	.string	"-arch sm_100 -m 64 "



//--------------------- .note.nv.cuinfo           --------------------------
	.section	.note.nv.cuinfo,"",@"SHT_NOTE"
	.sectionflags	@"SHF_NOTE_NV_CUINFO"
        /*0018*/ 	.short	0x0002
        /*001a*/ 	.short	0x0064
        /*001c*/ 	.short	0x0082
	.zero		2


//--------------------- .nv.info                  --------------------------
	.section	.nv.info,"",@"SHT_CUDA_INFO"
	.align	4


	//----- nvinfo : EIATTR_REGCOUNT
	.align		4
        /*0000*/ 	.byte	0x04, 0x2f
        /*0002*/ 	.short	(.L_1 - .L_0)
	.align		4
.L_0:
        /*0004*/ 	.word	index@(_Z12geglu_kernelPKfPfi)
        /*0008*/ 	.word	0x0000000f


	//----- nvinfo : EIATTR_FRAME_SIZE
	.align		4
.L_1:
        /*000c*/ 	.byte	0x04, 0x11
        /*000e*/ 	.short	(.L_3 - .L_2)
	.align		4
.L_2:
        /*0010*/ 	.word	index@($__internal_0_$__cuda_sm3x_div_rn_noftz_f32_slowpath)
        /*0014*/ 	.word	0x00000000


	//----- nvinfo : EIATTR_FRAME_SIZE
	.align		4
.L_3:
        /*0018*/ 	.byte	0x04, 0x11
        /*001a*/ 	.short	(.L_5 - .L_4)
	.align		4
.L_4:
        /*001c*/ 	.word	index@(_Z12geglu_kernelPKfPfi)
        /*0020*/ 	.word	0x00000000


	//----- nvinfo : EIATTR_MIN_STACK_SIZE
	.align		4
.L_5:
        /*0024*/ 	.byte	0x04, 0x12
        /*0026*/ 	.short	(.L_7 - .L_6)
	.align		4
.L_6:
        /*0028*/ 	.word	index@(_Z12geglu_kernelPKfPfi)
        /*002c*/ 	.word	0x00000000
.L_7:


//--------------------- .nv.compat                --------------------------
	.section	.nv.compat,"",@"SHT_CUDA_COMPAT_INFO"
	.align	4
        /*0000*/ 	.byte	0x02, 0x09, 0x00, 0x00, 0x02, 0x02, 0x01, 0x00, 0x02, 0x05, 0x05, 0x00, 0x03, 0x07, 0x01, 0x01
        /*0010*/ 	.byte	0x02, 0x03, 0x00, 0x00, 0x02, 0x06, 0x01, 0x00, 0x04, 0x0b, 0x08, 0x00, 0x01, 0x00, 0x00, 0x00
        /*0020*/ 	.byte	0x00, 0x00, 0x00, 0x00


//--------------------- .nv.info._Z12geglu_kernelPKfPfi --------------------------
	.section	.nv.info._Z12geglu_kernelPKfPfi,"",@"SHT_CUDA_INFO"
	.sectionflags	@""
	.align	4


	//----- nvinfo : EIATTR_CUDA_API_VERSION
	.align		4
        /*0000*/ 	.byte	0x04, 0x37
        /*0002*/ 	.short	(.L_9 - .L_8)
.L_8:
        /*0004*/ 	.word	0x00000082


	//----- nvinfo : EIATTR_KPARAM_INFO
	.align		4
.L_9:
        /*0008*/ 	.byte	0x04, 0x17
        /*000a*/ 	.short	(.L_11 - .L_10)
.L_10:
        /*000c*/ 	.word	0x00000000
        /*0010*/ 	.short	0x0002
        /*0012*/ 	.short	0x0010
        /*0014*/ 	.byte	0x00, 0xf0, 0x11, 0x00


	//----- nvinfo : EIATTR_KPARAM_INFO
	.align		4
.L_11:
        /*0018*/ 	.byte	0x04, 0x17
        /*001a*/ 	.short	(.L_13 - .L_12)
.L_12:
        /*001c*/ 	.word	0x00000000
        /*0020*/ 	.short	0x0001
        /*0022*/ 	.short	0x0008
        /*0024*/ 	.byte	0x00, 0xf5, 0x21, 0x00


	//----- nvinfo : EIATTR_KPARAM_INFO
	.align		4
.L_13:
        /*0028*/ 	.byte	0x04, 0x17
        /*002a*/ 	.short	(.L_15 - .L_14)
.L_14:
        /*002c*/ 	.word	0x00000000
        /*0030*/ 	.short	0x0000
        /*0032*/ 	.short	0x0000
        /*0034*/ 	.byte	0x00, 0xf5, 0x21, 0x00


	//----- nvinfo : EIATTR_SPARSE_MMA_MASK
	.align		4
.L_15:
        /*0038*/ 	.byte	0x03, 0x50
        /*003a*/ 	.short	0x0000


	//----- nvinfo : EIATTR_MAXREG_COUNT
	.align		4
        /*003c*/ 	.byte	0x03, 0x1b
        /*003e*/ 	.short	0x00ff


	//----- nvinfo : EIATTR_MERCURY_ISA_VERSION
	.align		4
        /*0040*/ 	.byte	0x03, 0x5f
        /*0042*/ 	.short	0x0101


	//----- nvinfo : EIATTR_VRC_CTA_INIT_COUNT
	.align		4
        /*0044*/ 	.byte	0x02, 0x4a
	.zero		1
	.zero		1


	//----- nvinfo : EIATTR_EXIT_INSTR_OFFSETS
	.align		4
        /*0048*/ 	.byte	0x04, 0x1c
        /*004a*/ 	.short	(.L_17 - .L_16)


	//   ....[0]....
.L_16:
        /*004c*/ 	.word	0x00000070


	//   ....[1]....
        /*0050*/ 	.word	0x000003e0


	//----- nvinfo : EIATTR_CRS_STACK_SIZE
	.align		4
.L_17:
        /*0054*/ 	.byte	0x04, 0x1e
        /*0056*/ 	.short	(.L_19 - .L_18)
.L_18:
        /*0058*/ 	.word	0x00000000


	//----- nvinfo : EIATTR_CBANK_PARAM_SIZE
	.align		4
.L_19:
        /*005c*/ 	.byte	0x03, 0x19
        /*005e*/ 	.short	0x0014


	//----- nvinfo : EIATTR_PARAM_CBANK
	.align		4
        /*0060*/ 	.byte	0x04, 0x0a
        /*0062*/ 	.short	(.L_21 - .L_20)
	.align		4
.L_20:
        /*0064*/ 	.word	index@(.nv.constant0._Z12geglu_kernelPKfPfi)
        /*0068*/ 	.short	0x0380
        /*006a*/ 	.short	0x0014


	//----- nvinfo : EIATTR_SW_WAR
	.align		4
.L_21:
        /*006c*/ 	.byte	0x04, 0x36
        /*006e*/ 	.short	(.L_23 - .L_22)
.L_22:
        /*0070*/ 	.word	0x00000008
.L_23:


//--------------------- .nv.callgraph             --------------------------
	.section	.nv.callgraph,"",@"SHT_CUDA_CALLGRAPH"
	.align	4
	.sectionentsize	8
	.align		4
        /*0000*/ 	.word	0x00000000
	.align		4
        /*0004*/ 	.word	0xffffffff
	.align		4
        /*0008*/ 	.word	0x00000000
	.align		4
        /*000c*/ 	.word	0xfffffffe
	.align		4
        /*0010*/ 	.word	0x00000000
	.align		4
        /*0014*/ 	.word	0xfffffffd
	.align		4
        /*0018*/ 	.word	0x00000000
	.align		4
        /*001c*/ 	.word	0xfffffffc


//--------------------- .text._Z12geglu_kernelPKfPfi --------------------------
	.section	.text._Z12geglu_kernelPKfPfi,"ax",@progbits
	.align	128
        .global         _Z12geglu_kernelPKfPfi
        .type           _Z12geglu_kernelPKfPfi,@function
        .size           _Z12geglu_kernelPKfPfi,(.L_x_15 - _Z12geglu_kernelPKfPfi)
        .other          _Z12geglu_kernelPKfPfi,@"STO_CUDA_ENTRY STV_DEFAULT"
_Z12geglu_kernelPKfPfi:
.text._Z12geglu_kernelPKfPfi:
[----:B------:R-:W-:Y:S01]  /*0000*/  LDC R1, c[0x0][0x37c] ;  /* 0x0000df00ff017b82 */ /* 0x000fe20000000800 */
[----:B------:R-:W0:Y:S07]  /*0010*/  S2R R0, SR_TID.X ;  /* 0x0000000000007919 */ /* 0x000e2e0000002100 */
[----:B------:R-:W0:Y:S08]  /*0020*/  S2UR UR4, SR_CTAID.X ;  /* 0x00000000000479c3 */ /* 0x000e300000002500 */
[----:B------:R-:W0:Y:S08]  /*0030*/  LDC R3, c[0x0][0x360] ;  /* 0x0000d800ff037b82 */ /* 0x000e300000000800 */
[----:B------:R-:W1:Y:S01]  /*0040*/  LDC R6, c[0x0][0x390] ;  /* 0x0000e400ff067b82 */ /* 0x000e620000000800 */
[----:B0-----:R-:W-:-:S05]  /*0050*/  IMAD R3, R3, UR4, R0 ;  /* 0x0000000403037c24 */ /* 0x001fca000f8e0200 */
[----:B-1----:R-:W-:-:S13]  /*0060*/  ISETP.GE.AND P0, PT, R3, R6, PT ;  /* 0x000000060300720c */ /* 0x002fda0003f06270 */
[----:B------:R-:W-:Y:S05]  /*0070*/  @P0 EXIT ;  /* 0x000000000000094d */ /* 0x000fea0003800000 */
[----:B------:R-:W0:Y:S01]  /*0080*/  LDC.64 R4, c[0x0][0x380] ;  /* 0x0000e000ff047b82 */ /* 0x000e220000000a00 */
[----:B------:R-:W1:Y:S01]  /*0090*/  LDCU.64 UR4, c[0x0][0x358] ;  /* 0x00006b00ff0477ac */ /* 0x000e620008000a00 */
[----:B0-----:R-:W-:-:S04]  /*00a0*/  IMAD.WIDE R4, R3, 0x4, R4 ;  /* 0x0000000403047825 */ /* 0x001fc800078e0204 */
[----:B------:R-:W-:Y:S02]  /*00b0*/  IMAD.WIDE R6, R6, 0x4, R4 ;  /* 0x0000000406067825 */ /* 0x000fe400078e0204 */
[----:B-1----:R0:W5:Y:S04]  /*00c0*/  LDG.E R4, desc[UR4][R4.64] ;  /* 0x0000000404047981 */ /* 0x002168000c1e1900 */
[----:B------:R-:W2:Y:S01]  /*00d0*/  LDG.E R0, desc[UR4][R6.64] ;  /* 0x0000000406007981 */ /* 0x000ea2000c1e1900 */
[----:B------:R-:W-:Y:S02]  /*00e0*/  IMAD.MOV.U32 R9, RZ, RZ, 0x3f3504f3 ;  /* 0x3f3504f3ff097424 */ /* 0x000fe400078e00ff */
[----:B------:R-:W-:-:S04]  /*00f0*/  IMAD.MOV.U32 R2, RZ, RZ, 0x3fb504f3 ;  /* 0x3fb504f3ff027424 */ /* 0x000fc800078e00ff */
[----:B------:R-:W-:-:S04]  /*0100*/  FFMA R2, R9, -R2, 1 ;  /* 0x3f80000009027423 */ /* 0x000fc80000000802 */
[----:B------:R-:W-:Y:S01]  /*0110*/  FFMA R9, R2, R9, 0.70710676908493041992 ;  /* 0x3f3504f302097423 */ /* 0x000fe20000000009 */
[----:B------:R-:W-:Y:S01]  /*0120*/  BSSY.RECONVERGENT B1, `(.L_x_0) ;  /* 0x0000008000017945 */ /* 0x000fe20003800200 */
[----:B--2---:R-:W1:Y:S02]  /*0130*/  FCHK P0, R0, 1.4142135381698608398 ;  /* 0x3fb504f300007902 */ /* 0x004e640000000000 */
[----:B------:R-:W-:-:S04]  /*0140*/  FFMA R2, R0, R9, RZ ;  /* 0x0000000900027223 */ /* 0x000fc800000000ff */
[----:B------:R-:W-:-:S04]  /*0150*/  FFMA R8, R2, -1.4142135381698608398, R0 ;  /* 0xbfb504f302087823 */ /* 0x000fc80000000000 */
[----:B------:R-:W-:Y:S01]  /*0160*/  FFMA R2, R9, R8, R2 ;  /* 0x0000000809027223 */ /* 0x000fe20000000002 */
[----:B01----:R-:W-:Y:S06]  /*0170*/  @!P0 BRA `(.L_x_1) ;  /* 0x0000000000088947 */ /* 0x003fec0003800000 */
[----:B------:R-:W-:-:S07]  /*0180*/  MOV R6, 0x1a0 ;  /* 0x000001a000067802 */ /* 0x000fce0000000f00 */
[----:B-----5:R-:W-:Y:S05]  /*0190*/  CALL.REL.NOINC `($__internal_0_$__cuda_sm3x_div_rn_noftz_f32_slowpath) ;  /* 0x0000000000947944 */ /* 0x020fea0003c00000 */
.L_x_1:
[----:B------:R-:W-:Y:S05]  /*01a0*/  BSYNC.RECONVERGENT B1 ;  /* 0x0000000000017941 */ /* 0x000fea0003800200 */
.L_x_0:
[----:B------:R-:W-:Y:S02]  /*01b0*/  HFMA2 R7, -RZ, RZ, 1.0087890625, -0.000686168670654296875 ;  /* 0x3c09919fff077431 */ /* 0x000fe400000001ff */
[C---:B------:R-:W-:Y:S01]  /*01c0*/  FMUL R5, R2.reuse, R2 ;  /* 0x0000000202057220 */ /* 0x040fe20000400000 */
[----:B------:R-:W-:Y:S01]  /*01d0*/  IMAD.MOV.U32 R6, RZ, RZ, 0x38eb4c3a ;  /* 0x38eb4c3aff067424 */ /* 0x000fe200078e00ff */
[C---:B------:R-:W-:Y:S01]  /*01e0*/  FSETP.GE.AND P0, PT, |R2|.reuse, 1.0029599666595458984, PT ;  /* 0x3f8060fe0200780b */ /* 0x040fe20003f06200 */
[----:B------:R-:W-:Y:S02]  /*01f0*/  IMAD.MOV.U32 R8, RZ, RZ, 0x3aae005b ;  /* 0x3aae005bff087424 */ /* 0x000fe400078e00ff */
[----:B------:R-:W-:Y:S01]  /*0200*/  IMAD.MOV.U32 R9, RZ, RZ, 0x3d24d99a ;  /* 0x3d24d99aff097424 */ /* 0x000fe200078e00ff */
[----:B------:R-:W-:Y:S01]  /*0210*/  FSEL R5, |R2|, R5, P0 ;  /* 0x0000000502057208 */ /* 0x000fe20000000200 */
[----:B------:R-:W-:Y:S01]  /*0220*/  IMAD.MOV.U32 R10, RZ, RZ, 0x3f69b4f9 ;  /* 0x3f69b4f9ff0a7424 */ /* 0x000fe200078e00ff */
[----:B------:R-:W-:-:S02]  /*0230*/  FSEL R6, R6, 8.4834944573231041431e-05, P0 ;  /* 0x38b1e96a06067808 */ /* 0x000fc40000000000 */
[----:B------:R-:W-:Y:S02]  /*0240*/  FSEL R8, -R8, -0.00082130916416645050049, P0 ;  /* 0xba574d2008087808 */ /* 0x000fe40000000100 */
[----:B------:R-:W-:Y:S02]  /*0250*/  FSEL R7, R7, 0.0052134888246655464172, P0 ;  /* 0x3baad5ea07077808 */ /* 0x000fe40000000000 */
[----:B------:R-:W-:Y:S01]  /*0260*/  FSEL R9, -R9, -0.026868773624300956726, P0 ;  /* 0xbcdc1be709097808 */ /* 0x000fe20000000100 */
[----:B------:R-:W-:Y:S01]  /*0270*/  FFMA R6, R5, R6, R8 ;  /* 0x0000000605067223 */ /* 0x000fe20000000008 */
[----:B------:R-:W-:-:S03]  /*0280*/  IMAD.MOV.U32 R8, RZ, RZ, 0x3e235519 ;  /* 0x3e235519ff087424 */ /* 0x000fc600078e00ff */
[C---:B------:R-:W-:Y:S02]  /*0290*/  FFMA R6, R5.reuse, R6, R7 ;  /* 0x0000000605067223 */ /* 0x040fe40000000007 */
[----:B------:R-:W-:Y:S02]  /*02a0*/  FSEL R7, R8, 0.11284004896879196167, P0 ;  /* 0x3de718af08077808 */ /* 0x000fe40000000000 */
[C---:B------:R-:W-:Y:S01]  /*02b0*/  FFMA R6, R5.reuse, R6, R9 ;  /* 0x0000000605067223 */ /* 0x040fe20000000009 */
[----:B------:R-:W-:Y:S02]  /*02c0*/  MOV R8, 0x3f210a14 ;  /* 0x3f210a1400087802 */ /* 0x000fe40000000f00 */
[----:B------:R-:W-:Y:S01]  /*02d0*/  FSEL R9, R10, -0.37612664699554443359, P0 ;  /* 0xbec093ac0a097808 */ /* 0x000fe20000000000 */
[----:B------:R-:W-:Y:S01]  /*02e0*/  FFMA R6, R5, R6, R7 ;  /* 0x0000000605067223 */ /* 0x000fe20000000007 */
[----:B------:R-:W-:-:S03]  /*02f0*/  FSEL R7, R8, 0.12837915122509002686, P0 ;  /* 0x3e0375d308077808 */ /* 0x000fc60000000000 */
[C---:B------:R-:W-:Y:S01]  /*0300*/  FFMA R6, R5.reuse, R6, R9 ;  /* 0x0000000605067223 */ /* 0x040fe20000000009 */
[----:B------:R-:W-:-:S03]  /*0310*/  FSEL R9, -R5, R2, P0 ;  /* 0x0000000205097208 */ /* 0x000fc60000000100 */
[----:B------:R-:W-:-:S04]  /*0320*/  FFMA R6, R5, R6, R7 ;  /* 0x0000000605067223 */ /* 0x000fc80000000007 */
[----:B------:R-:W-:Y:S02]  /*0330*/  FFMA R9, R6, R9, R9 ;  /* 0x0000000906097223 */ /* 0x000fe40000000009 */
[----:B------:R-:W0:Y:S02]  /*0340*/  LDC.64 R6, c[0x0][0x388] ;  /* 0x0000e200ff067b82 */ /* 0x000e240000000a00 */
[----:B------:R-:W1:Y:S02]  /*0350*/  @P0 MUFU.EX2 R5, R9 ;  /* 0x0000000900050308 */ /* 0x000e640000000800 */
[----:B-1----:R-:W-:-:S05]  /*0360*/  @P0 FADD R5, -R5, 1 ;  /* 0x3f80000005050421 */ /* 0x002fca0000000100 */
[----:B------:R-:W-:Y:S01]  /*0370*/  @P0 LOP3.LUT R9, R5, 0x80000000, R2, 0xb8, !PT ;  /* 0x8000000005090812 */ /* 0x000fe200078eb802 */
[----:B------:R-:W-:Y:S01]  /*0380*/  FMUL R5, R0, 0.5 ;  /* 0x3f00000000057820 */ /* 0x000fe20000400000 */
[----:B0-----:R-:W-:-:S04]  /*0390*/  IMAD.WIDE R2, R3, 0x4, R6 ;  /* 0x0000000403027825 */ /* 0x001fc800078e0206 */
[----:B------:R-:W-:-:S04]  /*03a0*/  FADD R0, R9, 1 ;  /* 0x3f80000009007421 */ /* 0x000fc80000000000 */
[----:B------:R-:W-:-:S04]  /*03b0*/  FMUL R5, R0, R5 ;  /* 0x0000000500057220 */ /* 0x000fc80000400000 */
[----:B-----5:R-:W-:-:S05]  /*03c0*/  FMUL R5, R4, R5 ;  /* 0x0000000504057220 */ /* 0x020fca0000400000 */
[----:B------:R-:W-:Y:S01]  /*03d0*/  STG.E desc[UR4][R2.64], R5 ;  /* 0x0000000502007986 */ /* 0x000fe2000c101904 */
[----:B------:R-:W-:Y:S05]  /*03e0*/  EXIT ;  /* 0x000000000000794d */ /* 0x000fea0003800000 */
        .weak           $__internal_0_$__cuda_sm3x_div_rn_noftz_f32_slowpath
        .type           $__internal_0_$__cuda_sm3x_div_rn_noftz_f32_slowpath,@function
        .size           $__internal_0_$__cuda_sm3x_div_rn_noftz_f32_slowpath,(.L_x_15 - $__internal_0_$__cuda_sm3x_div_rn_noftz_f32_slowpath)
$__internal_0_$__cuda_sm3x_div_rn_noftz_f32_slowpath:
[--C-:B------:R-:W-:Y:S01]  /*03f0*/  SHF.R.U32.HI R2, RZ, 0x17, R0.reuse ;  /* 0x00000017ff027819 */ /* 0x100fe20000011600 */
[----:B------:R-:W-:Y:S04]  /*0400*/  BSSY.RECONVERGENT B0, `(.L_x_2) ;  /* 0x000005b000007945 */ /* 0x000fe80003800200 */
[----:B------:R-:W-:Y:S01]  /*0410*/  BSSY.RELIABLE B2, `(.L_x_3) ;  /* 0x000001a000027945 */ /* 0x000fe20003800100 */
[----:B------:R-:W-:Y:S01]  /*0420*/  IMAD.MOV.U32 R5, RZ, RZ, R0 ;  /* 0x000000ffff057224 */ /* 0x000fe200078e0000 */
[----:B------:R-:W-:-:S05]  /*0430*/  LOP3.LUT R2, R2, 0xff, RZ, 0xc0, !PT ;  /* 0x000000ff02027812 */ /* 0x000fca00078ec0ff */
[----:B------:R-:W-:-:S05]  /*0440*/  VIADD R9, R2, 0xffffffff ;  /* 0xffffffff02097836 */ /* 0x000fca0000000000 */
[----:B------:R-:W-:-:S13]  /*0450*/  ISETP.GT.U32.OR P0, PT, R9, 0xfd, !PT ;  /* 0x000000fd0900780c */ /* 0x000fda0007f04470 */
[----:B------:R-:W-:Y:S01]  /*0460*/  @!P0 IMAD.MOV.U32 R7, RZ, RZ, RZ ;  /* 0x000000ffff078224 */ /* 0x000fe200078e00ff */
[----:B------:R-:W-:Y:S06]  /*0470*/  @!P0 BRA `(.L_x_4) ;  /* 0x00000000004c8947 */ /* 0x000fec0003800000 */
[----:B------:R-:W-:-:S13]  /*0480*/  FSETP.GTU.FTZ.AND P0, PT, |R0|, +INF , PT ;  /* 0x7f8000000000780b */ /* 0x000fda0003f1c200 */
[----:B------:R-:W-:Y:S05]  /*0490*/  @P0 BREAK.RELIABLE B2 ;  /* 0x0000000000020942 */ /* 0x000fea0003800100 */
[----:B------:R-:W-:Y:S05]  /*04a0*/  @P0 BRA `(.L_x_5) ;  /* 0x00000004003c0947 */ /* 0x000fea0003800000 */
[----:B------:R-:W-:-:S05]  /*04b0*/  HFMA2 R8, -RZ, RZ, 1.9267578125, 7.5519084930419921875e-05 ;  /* 0x3fb504f3ff087431 */ /* 0x000fca00000001ff */
[----:B------:R-:W-:-:S13]  /*04c0*/  LOP3.LUT P0, RZ, R8, 0x7fffffff, R5, 0xc8, !PT ;  /* 0x7fffffff08ff7812 */ /* 0x000fda000780c805 */
[----:B------:R-:W-:Y:S05]  /*04d0*/  @!P0 BREAK.RELIABLE B2 ;  /* 0x0000000000028942 */ /* 0x000fea0003800100 */
[----:B------:R-:W-:Y:S05]  /*04e0*/  @!P0 BRA `(.L_x_6) ;  /* 0x0000000400248947 */ /* 0x000fea0003800000 */
[----:B------:R-:W-:-:S13]  /*04f0*/  LOP3.LUT P0, RZ, R5, 0x7fffffff, RZ, 0xc0, !PT ;  /* 0x7fffffff05ff7812 */ /* 0x000fda000780c0ff */
[----:B------:R-:W-:Y:S05]  /*0500*/  @!P0 BREAK.RELIABLE B2 ;  /* 0x0000000000028942 */ /* 0x000fea0003800100 */
[----:B------:R-:W-:Y:S05]  /*0510*/  @!P0 BRA `(.L_x_7) ;  /* 0x0000000400108947 */ /* 0x000fea0003800000 */
[----:B------:R-:W-:Y:S02]  /*0520*/  FSETP.NEU.FTZ.AND P0, PT, |R0|, +INF , PT ;  /* 0x7f8000000000780b */ /* 0x000fe40003f1d200 */
[----:B------:R-:W-:-:S04]  /*0530*/  LOP3.LUT P1, RZ, R8, 0x7fffffff, RZ, 0xc0, !PT ;  /* 0x7fffffff08ff7812 */ /* 0x000fc8000782c0ff */
[----:B------:R-:W-:-:S13]  /*0540*/  PLOP3.LUT P0, PT, P0, P1, PT, 0x2f, 0xf2 ;  /* 0x0000000000f2781c */ /* 0x000fda0000702577 */
[----:B------:R-:W-:Y:S05]  /*0550*/  @P0 BREAK.RELIABLE B2 ;  /* 0x0000000000020942 */ /* 0x000fea0003800100 */
[----:B------:R-:W-:Y:S05]  /*0560*/  @P0 BRA `(.L_x_8) ;  /* 0x0000000000f00947 */ /* 0x000fea0003800000 */
[----:B------:R-:W-:-:S13]  /*0570*/  ISETP.GE.AND P0, PT, R9, RZ, PT ;  /* 0x000000ff0900720c */ /* 0x000fda0003f06270 */
[----:B------:R-:W-:Y:S02]  /*0580*/  @P0 IMAD.MOV.U32 R7, RZ, RZ, RZ ;  /* 0x000000ffff070224 */ /* 0x000fe400078e00ff */
[----:B------:R-:W-:Y:S01]  /*0590*/  @!P0 FFMA R5, R0, 1.84467440737095516160e+19, RZ ;  /* 0x5f80000000058823 */ /* 0x000fe200000000ff */
[----:B------:R-:W-:-:S07]  /*05a0*/  @!P0 IMAD.MOV.U32 R7, RZ, RZ, -0x40 ;  /* 0xffffffc0ff078424 */ /* 0x000fce00078e00ff */
.L_x_4:
[----:B------:R-:W-:Y:S05]  /*05b0*/  BSYNC.RELIABLE B2 ;  /* 0x0000000000027941 */ /* 0x000fea0003800100 */
.L_x_3:
[----:B------:R-:W-:Y:S01]  /*05c0*/  UMOV UR6, 0x3fb504f3 ;  /* 0x3fb504f300067882 */ /* 0x000fe20000000000 */
[----:B------:R-:W-:Y:S01]  /*05d0*/  VIADD R8, R2, 0xffffff81 ;  /* 0xffffff8102087836 */ /* 0x000fe20000000000 */
[----:B------:R-:W0:Y:S01]  /*05e0*/  MUFU.RCP R9, UR6 ;  /* 0x0000000600097d08 */ /* 0x000e220008001000 */
[----:B------:R-:W-:Y:S01]  /*05f0*/  FADD.FTZ R11, -RZ, -UR6 ;  /* 0x80000006ff0b7e21 */ /* 0x000fe20008010100 */
[----:B------:R-:W-:Y:S01]  /*0600*/  BSSY.RECONVERGENT B2, `(.L_x_9) ;  /* 0x0000031000027945 */ /* 0x000fe20003800200 */
[C---:B------:R-:W-:Y:S01]  /*0610*/  IMAD R2, R8.reuse, -0x800000, R5 ;  /* 0xff80000008027824 */ /* 0x040fe200078e0205 */
[----:B------:R-:W-:Y:S01]  /*0620*/  IADD3 R7, PT, PT, R8, R7, RZ ;  /* 0x0000000708077210 */ /* 0x000fe20007ffe0ff */
[----:B0-----:R-:W-:-:S04]  /*0630*/  FFMA R10, R9, R11, 1 ;  /* 0x3f800000090a7423 */ /* 0x001fc8000000000b */
[----:B------:R-:W-:-:S04]  /*0640*/  FFMA R9, R9, R10, R9 ;  /* 0x0000000a09097223 */ /* 0x000fc80000000009 */
[----:B------:R-:W-:-:S04]  /*0650*/  FFMA R10, R2, R9, RZ ;  /* 0x00000009020a7223 */ /* 0x000fc800000000ff */
[----:B------:R-:W-:-:S04]  /*0660*/  FFMA R5, R11, R10, R2 ;  /* 0x0000000a0b057223 */ /* 0x000fc80000000002 */
[----:B------:R-:W-:-:S04]  /*0670*/  FFMA R10, R9, R5, R10 ;  /* 0x00000005090a7223 */ /* 0x000fc8000000000a */
[----:B------:R-:W-:-:S04]  /*0680*/  FFMA R11, R11, R10, R2 ;  /* 0x0000000a0b0b7223 */ /* 0x000fc80000000002 */
[----:B------:R-:W-:-:S05]  /*0690*/  FFMA R2, R9, R11, R10 ;  /* 0x0000000b09027223 */ /* 0x000fca000000000a */
[----:B------:R-:W-:-:S04]  /*06a0*/  SHF.R.U32.HI R5, RZ, 0x17, R2 ;  /* 0x00000017ff057819 */ /* 0x000fc80000011602 */
[----:B------:R-:W-:-:S05]  /*06b0*/  LOP3.LUT R5, R5, 0xff, RZ, 0xc0, !PT ;  /* 0x000000ff05057812 */ /* 0x000fca00078ec0ff */
[----:B------:R-:W-:-:S04]  /*06c0*/  IMAD.IADD R12, R5, 0x1, R7 ;  /* 0x00000001050c7824 */ /* 0x000fc800078e0207 */
[----:B------:R-:W-:-:S05]  /*06d0*/  VIADD R5, R12, 0xffffffff ;  /* 0xffffffff0c057836 */ /* 0x000fca0000000000 */
[----:B------:R-:W-:-:S13]  /*06e0*/  ISETP.GE.U32.AND P0, PT, R5, 0xfe, PT ;  /* 0x000000fe0500780c */ /* 0x000fda0003f06070 */
[----:B------:R-:W-:Y:S05]  /*06f0*/  @!P0 BRA `(.L_x_10) ;  /* 0x0000000000808947 */ /* 0x000fea0003800000 */
[----:B------:R-:W-:-:S13]  /*0700*/  ISETP.GT.AND P0, PT, R12, 0xfe, PT ;  /* 0x000000fe0c00780c */ /* 0x000fda0003f04270 */
[----:B------:R-:W-:Y:S05]  /*0710*/  @P0 BRA `(.L_x_11) ;  /* 0x00000000006c0947 */ /* 0x000fea0003800000 */
[----:B------:R-:W-:-:S13]  /*0720*/  ISETP.GE.AND P0, PT, R12, 0x1, PT ;  /* 0x000000010c00780c */ /* 0x000fda0003f06270 */
[----:B------:R-:W-:Y:S05]  /*0730*/  @P0 BRA `(.L_x_12) ;  /* 0x0000000000740947 */ /* 0x000fea0003800000 */
[----:B------:R-:W-:Y:S02]  /*0740*/  ISETP.GE.AND P0, PT, R12, -0x18, PT ;  /* 0xffffffe80c00780c */ /* 0x000fe40003f06270 */
[----:B------:R-:W-:-:S11]  /*0750*/  LOP3.LUT R2, R2, 0x80000000, RZ, 0xc0, !PT ;  /* 0x8000000002027812 */ /* 0x000fd600078ec0ff */
[----:B------:R-:W-:Y:S05]  /*0760*/  @!P0 BRA `(.L_x_12) ;  /* 0x0000000000688947 */ /* 0x000fea0003800000 */
[CCC-:B------:R-:W-:Y:S01]  /*0770*/  FFMA.RZ R5, R9.reuse, R11.reuse, R10.reuse ;  /* 0x0000000b09057223 */ /* 0x1c0fe2000000c00a */
[-CC-:B------:R-:W-:Y:S01]  /*0780*/  FFMA.RM R8, R9, R11.reuse, R10.reuse ;  /* 0x0000000b09087223 */ /* 0x180fe2000000400a */
[C---:B------:R-:W-:Y:S02]  /*0790*/  ISETP.NE.AND P2, PT, R12.reuse, RZ, PT ;  /* 0x000000ff0c00720c */ /* 0x040fe40003f45270 */
[C---:B------:R-:W-:Y:S02]  /*07a0*/  ISETP.NE.AND P1, PT, R12.reuse, RZ, PT ;  /* 0x000000ff0c00720c */ /* 0x040fe40003f25270 */
[----:B------:R-:W-:Y:S01]  /*07b0*/  LOP3.LUT R7, R5, 0x7fffff, RZ, 0xc0, !PT ;  /* 0x007fffff05077812 */ /* 0x000fe200078ec0ff */
[----:B------:R-:W-:Y:S01]  /*07c0*/  FFMA.RP R5, R9, R11, R10 ;  /* 0x0000000b09057223 */ /* 0x000fe2000000800a */
[----:B------:R-:W-:Y:S01]  /*07d0*/  IADD3 R10, PT, PT, R12, 0x20, RZ ;  /* 0x000000200c0a7810 */ /* 0x000fe20007ffe0ff */
[----:B------:R-:W-:Y:S01]  /*07e0*/  IMAD.MOV R9, RZ, RZ, -R12 ;  /* 0x000000ffff097224 */ /* 0x000fe200078e0a0c */
[----:B------:R-:W-:-:S02]  /*07f0*/  LOP3.LUT R7, R7, 0x800000, RZ, 0xfc, !PT ;  /* 0x0080000007077812 */ /* 0x000fc400078efcff */
[----:B------:R-:W-:Y:S02]  /*0800*/  FSETP.NEU.FTZ.AND P0, PT, R5, R8, PT ;  /* 0x000000080500720b */ /* 0x000fe40003f1d000 */
[----:B------:R-:W-:Y:S02]  /*0810*/  SHF.L.U32 R10, R7, R10, RZ ;  /* 0x0000000a070a7219 */ /* 0x000fe400000006ff */
[----:B------:R-:W-:Y:S02]  /*0820*/  SEL R8, R9, RZ, P2 ;  /* 0x000000ff09087207 */ /* 0x000fe40001000000 */
[----:B------:R-:W-:Y:S02]  /*0830*/  ISETP.NE.AND P1, PT, R10, RZ, P1 ;  /* 0x000000ff0a00720c */ /* 0x000fe40000f25270 */
[----:B------:R-:W-:Y:S02]  /*0840*/  SHF.R.U32.HI R8, RZ, R8, R7 ;  /* 0x00000008ff087219 */ /* 0x000fe40000011607 */
[----:B------:R-:W-:-:S02]  /*0850*/  PLOP3.LUT P0, PT, P0, P1, PT, 0xf8, 0x8f ;  /* 0x00000000008f781c */ /* 0x000fc40000703f70 */
[----:B------:R-:W-:Y:S02]  /*0860*/  SHF.R.U32.HI R10, RZ, 0x1, R8 ;  /* 0x00000001ff0a7819 */ /* 0x000fe40000011608 */
[----:B------:R-:W-:-:S04]  /*0870*/  SEL R5, RZ, 0x1, !P0 ;  /* 0x00000001ff057807 */ /* 0x000fc80004000000 */
[----:B------:R-:W-:-:S04]  /*0880*/  LOP3.LUT R5, R5, 0x1, R10, 0xf8, !PT ;  /* 0x0000000105057812 */ /* 0x000fc800078ef80a */
[----:B------:R-:W-:-:S05]  /*0890*/  LOP3.LUT R5, R5, R8, RZ, 0xc0, !PT ;  /* 0x0000000805057212 */ /* 0x000fca00078ec0ff */
[----:B------:R-:W-:-:S05]  /*08a0*/  IMAD.IADD R5, R10, 0x1, R5 ;  /* 0x000000010a057824 */ /* 0x000fca00078e0205 */
[----:B------:R-:W-:Y:S01]  /*08b0*/  LOP3.LUT R2, R5, R2, RZ, 0xfc, !PT ;  /* 0x0000000205027212 */ /* 0x000fe200078efcff */
[----:B------:R-:W-:Y:S06]  /*08c0*/  BRA `(.L_x_12) ;  /* 0x0000000000107947 */ /* 0x000fec0003800000 */
.L_x_11:
[----:B------:R-:W-:-:S04]  /*08d0*/  LOP3.LUT R2, R2, 0x80000000, RZ, 0xc0, !PT ;  /* 0x8000000002027812 */ /* 0x000fc800078ec0ff */
[----:B------:R-:W-:Y:S01]  /*08e0*/  LOP3.LUT R2, R2, 0x7f800000, RZ, 0xfc, !PT ;  /* 0x7f80000002027812 */ /* 0x000fe200078efcff */
[----:B------:R-:W-:Y:S06]  /*08f0*/  BRA `(.L_x_12) ;  /* 0x0000000000047947 */ /* 0x000fec0003800000 */
.L_x_10:
[----:B------:R-:W-:-:S07]  /*0900*/  LEA R2, R7, R2, 0x17 ;  /* 0x0000000207027211 */ /* 0x000fce00078eb8ff */
.L_x_12:
[----:B------:R-:W-:Y:S05]  /*0910*/  BSYNC.RECONVERGENT B2 ;  /* 0x0000000000027941 */ /* 0x000fea0003800200 */
.L_x_9:
[----:B------:R-:W-:Y:S05]  /*0920*/  BRA `(.L_x_13) ;  /* 0x0000000000207947 */ /* 0x000fea0003800000 */
.L_x_8:
[----:B------:R-:W-:-:S04]  /*0930*/  LOP3.LUT R2, R8, 0x80000000, R5, 0x48, !PT ;  /* 0x8000000008027812 */ /* 0x000fc800078e4805 */
[----:B------:R-:W-:Y:S01]  /*0940*/  LOP3.LUT R2, R2, 0x7f800000, RZ, 0xfc, !PT ;  /* 0x7f80000002027812 */ /* 0x000fe200078efcff */
[----:B------:R-:W-:Y:S06]  /*0950*/  BRA `(.L_x_13) ;  /* 0x0000000000147947 */ /* 0x000fec0003800000 */
.L_x_7:
[----:B------:R-:W-:Y:S01]  /*0960*/  LOP3.LUT R2, R8, 0x80000000, R5, 0x48, !PT ;  /* 0x8000000008027812 */ /* 0x000fe200078e4805 */
[----:B------:R-:W-:Y:S06]  /*0970*/  BRA `(.L_x_13) ;  /* 0x00000000000c7947 */ /* 0x000fec0003800000 */
.L_x_6:
[----:B------:R-:W0:Y:S01]  /*0980*/  MUFU.RSQ R2, -QNAN ;  /* 0xffc0000000027908 */ /* 0x000e220000001400 */
[----:B------:R-:W-:Y:S05]  /*0990*/  BRA `(.L_x_13) ;  /* 0x0000000000047947 */ /* 0x000fea0003800000 */
.L_x_5:
[----:B------:R-:W-:-:S07]  /*09a0*/  FADD.FTZ R2, R0, 1.4142135381698608398 ;  /* 0x3fb504f300027421 */ /* 0x000fce0000010000 */
.L_x_13:
[----:B------:R-:W-:Y:S05]  /*09b0*/  BSYNC.RECONVERGENT B0 ;  /* 0x0000000000007941 */ /* 0x000fea0003800200 */
.L_x_2:
[----:B------:R-:W-:-:S04]  /*09c0*/  IMAD.MOV.U32 R7, RZ, RZ, 0x0 ;  /* 0x00000000ff077424 */ /* 0x000fc800078e00ff */
[----:B0-----:R-:W-:Y:S05]  /*09d0*/  RET.REL.NODEC R6 `(_Z12geglu_kernelPKfPfi) ;  /* 0xfffffff406887950 */ /* 0x001fea0003c3ffff */
.L_x_14:
[----:B------:R-:W-:-:S00]  /*09e0*/  BRA `(.L_x_14) ;  /* 0xfffffffc00fc7947 */ /* 0x000fc0000383ffff */
[----:B------:R-:W-:-:S00]  /*09f0*/  NOP ;  /* 0x0000000000007918 */ /* 0x000fc00000000000 */
        /* <DEDUP_REMOVED lines=8> */
.L_x_15:


//--------------------- .nv.shared.reserved.0     --------------------------
	.section	.nv.shared.reserved.0,"aw",@nobits
	.weak		__nv_reservedSMEM_offset_0_alias
	.size		__nv_reservedSMEM_offset_0_alias, 0, 64
	.other		__nv_reservedSMEM_offset_0_alias,@"STO_CUDA_RESERVED_SHARED STV_DEFAULT"
__nv_reservedSMEM_offset_0_alias:
	.zero		0
	.zero		64


//--------------------- .nv.constant0._Z12geglu_kernelPKfPfi --------------------------
	.section	.nv.constant0._Z12geglu_kernelPKfPfi,"a",@progbits
	.sectionflags	@""
	.align	4
.nv.constant0._Z12geglu_kernelPKfPfi:
	.zero		916


//--------------------- SYMBOLS --------------------------

	.type		.nv.reservedSmem.offset0,@object
	.size		.nv.reservedSmem.offset0,0x4
